	.headerflags	@"EF_CUDA_TEXMODE_UNIFIED EF_CUDA_64BIT_ADDRESS EF_CUDA_ACCELERATORS EF_CUDA_SM90 EF_CUDA_VIRTUAL_SM(EF_CUDA_SM90)"
	.elftype	@"ET_EXEC"


//--------------------- .nv.info                  --------------------------
	.section	.nv.info,"",@"SHT_CUDA_INFO"
	.align	4


	//----- nvinfo : EIATTR_REGCOUNT
	.align		4
        /*0000*/ 	.byte	0x04, 0x2f
        /*0002*/ 	.short	(.L_3 - .L_2)
	.align		4
.L_2:
        /*0004*/ 	.word	index@(triton_poi_fused__native_batch_norm_legit_no_training_avg_pool2d_cat_relu_88)
        /*0008*/ 	.word	0x00000020


	//----- nvinfo : EIATTR_MIN_STACK_SIZE
	.align		4
.L_3:
        /*000c*/ 	.byte	0x04, 0x12
        /*000e*/ 	.short	(.L_5 - .L_4)
	.align		4
.L_4:
        /*0010*/ 	.word	index@(triton_poi_fused__native_batch_norm_legit_no_training_avg_pool2d_cat_relu_88)
        /*0014*/ 	.word	0x00000000


	//----- nvinfo : EIATTR_FRAME_SIZE
	.align		4
.L_5:
        /*0018*/ 	.byte	0x04, 0x11
        /*001a*/ 	.short	(.L_7 - .L_6)
	.align		4
.L_6:
        /*001c*/ 	.word	index@(triton_poi_fused__native_batch_norm_legit_no_training_avg_pool2d_cat_relu_88)
        /*0020*/ 	.word	0x00000000


	//----- nvinfo : EIATTR_MIN_STACK_SIZE
	.align		4
.L_7:
        /*0024*/ 	.byte	0x04, 0x12
        /*0026*/ 	.short	(.L_9 - .L_8)
	.align		4
.L_8:
        /*0028*/ 	.word	index@(triton_poi_fused__native_batch_norm_legit_no_training_avg_pool2d_cat_relu_88)
        /*002c*/ 	.word	0x00000000
.L_9:


//--------------------- .nv.info.triton_poi_fused__native_batch_norm_legit_no_training_avg_pool2d_cat_relu_88 --------------------------
	.section	.nv.info.triton_poi_fused__native_batch_norm_legit_no_training_avg_pool2d_cat_relu_88,"",@"SHT_CUDA_INFO"
	.sectionflags	@""
	.align	4


	//----- nvinfo : EIATTR_CUDA_API_VERSION
	.align		4
        /*0000*/ 	.byte	0x04, 0x37
        /*0002*/ 	.short	(.L_11 - .L_10)
.L_10:
        /*0004*/ 	.word	0x0000007c


	//----- nvinfo : EIATTR_KPARAM_INFO
	.align		4
.L_11:
        /*0008*/ 	.byte	0x04, 0x17
        /*000a*/ 	.short	(.L_13 - .L_12)
.L_12:
        /*000c*/ 	.word	0x00000000
        /*0010*/ 	.short	0x0020
        /*0012*/ 	.short	0x0100
        /*0014*/ 	.byte	0x00, 0xf0, 0x11, 0x00


	//----- nvinfo : EIATTR_KPARAM_INFO
	.align		4
.L_13:
        /*0018*/ 	.byte	0x04, 0x17
        /*001a*/ 	.short	(.L_15 - .L_14)
.L_14:
        /*001c*/ 	.word	0x00000000
        /*0020*/ 	.short	0x001f
        /*0022*/ 	.short	0x00f8
        /*0024*/ 	.byte	0x00, 0xf4, 0x21, 0x00


	//----- nvinfo : EIATTR_KPARAM_INFO
	.align		4
.L_15:
        /*0028*/ 	.byte	0x04, 0x17
        /*002a*/ 	.short	(.L_17 - .L_16)
.L_16:
        /*002c*/ 	.word	0x00000000
        /*0030*/ 	.short	0x001e
        /*0032*/ 	.short	0x00f0
        /*0034*/ 	.byte	0x00, 0xf4, 0x21, 0x00


	//----- nvinfo : EIATTR_KPARAM_INFO
	.align		4
.L_17:
        /*0038*/ 	.byte	0x04, 0x17
        /*003a*/ 	.short	(.L_19 - .L_18)
.L_18:
        /*003c*/ 	.word	0x00000000
        /*0040*/ 	.short	0x001d
        /*0042*/ 	.short	0x00e8
        /*0044*/ 	.byte	0x00, 0xf4, 0x21, 0x00


	//----- nvinfo : EIATTR_KPARAM_INFO
	.align		4
.L_19:
        /*0048*/ 	.byte	0x04, 0x17
        /*004a*/ 	.short	(.L_21 - .L_20)
.L_20:
        /*004c*/ 	.word	0x00000000
        /*0050*/ 	.short	0x001c
        /*0052*/ 	.short	0x00e0
        /*0054*/ 	.byte	0x00, 0xf4, 0x21, 0x00


	//----- nvinfo : EIATTR_KPARAM_INFO
	.align		4
.L_21:
        /*0058*/ 	.byte	0x04, 0x17
        /*005a*/ 	.short	(.L_23 - .L_22)
.L_22:
        /*005c*/ 	.word	0x00000000
        /*0060*/ 	.short	0x001b
        /*0062*/ 	.short	0x00d8
        /*0064*/ 	.byte	0x00, 0xf4, 0x21, 0x00


	//----- nvinfo : EIATTR_KPARAM_INFO
	.align		4
.L_23:
        /*0068*/ 	.byte	0x04, 0x17
        /*006a*/ 	.short	(.L_25 - .L_24)
.L_24:
        /*006c*/ 	.word	0x00000000
        /*0070*/ 	.short	0x001a
        /*0072*/ 	.short	0x00d0
        /*0074*/ 	.byte	0x00, 0xf4, 0x21, 0x00


	//----- nvinfo : EIATTR_KPARAM_INFO
	.align		4
.L_25:
        /*0078*/ 	.byte	0x04, 0x17
        /*007a*/ 	.short	(.L_27 - .L_26)
.L_26:
        /*007c*/ 	.word	0x00000000
        /*0080*/ 	.short	0x0019
        /*0082*/ 	.short	0x00c8
        /*0084*/ 	.byte	0x00, 0xf4, 0x21, 0x00


	//----- nvinfo : EIATTR_KPARAM_INFO
	.align		4
.L_27:
        /*0088*/ 	.byte	0x04, 0x17
        /*008a*/ 	.short	(.L_29 - .L_28)
.L_28:
        /*008c*/ 	.word	0x00000000
        /*0090*/ 	.short	0x0018
        /*0092*/ 	.short	0x00c0
        /*0094*/ 	.byte	0x00, 0xf4, 0x21, 0x00


	//----- nvinfo : EIATTR_KPARAM_INFO
	.align		4
.L_29:
        /*0098*/ 	.byte	0x04, 0x17
        /*009a*/ 	.short	(.L_31 - .L_30)
.L_30:
        /*009c*/ 	.word	0x00000000
        /*00a0*/ 	.short	0x0017
        /*00a2*/ 	.short	0x00b8
        /*00a4*/ 	.byte	0x00, 0xf4, 0x21, 0x00


	//----- nvinfo : EIATTR_KPARAM_INFO
	.align		4
.L_31:
        /*00a8*/ 	.byte	0x04, 0x17
        /*00aa*/ 	.short	(.L_33 - .L_32)
.L_32:
        /*00ac*/ 	.word	0x00000000
        /*00b0*/ 	.short	0x0016
        /*00b2*/ 	.short	0x00b0
        /*00b4*/ 	.byte	0x00, 0xf4, 0x21, 0x00


	//----- nvinfo : EIATTR_KPARAM_INFO
	.align		4
.L_33:
        /*00b8*/ 	.byte	0x04, 0x17
        /*00ba*/ 	.short	(.L_35 - .L_34)
.L_34:
        /*00bc*/ 	.word	0x00000000
        /*00c0*/ 	.short	0x0015
        /*00c2*/ 	.short	0x00a8
        /*00c4*/ 	.byte	0x00, 0xf4, 0x21, 0x00


	//----- nvinfo : EIATTR_KPARAM_INFO
	.align		4
.L_35:
        /*00c8*/ 	.byte	0x04, 0x17
        /*00ca*/ 	.short	(.L_37 - .L_36)
.L_36:
        /*00cc*/ 	.word	0x00000000
        /*00d0*/ 	.short	0x0014
        /*00d2*/ 	.short	0x00a0
        /*00d4*/ 	.byte	0x00, 0xf4, 0x21, 0x00


	//----- nvinfo : EIATTR_KPARAM_INFO
	.align		4
.L_37:
        /*00d8*/ 	.byte	0x04, 0x17
        /*00da*/ 	.short	(.L_39 - .L_38)
.L_38:
        /*00dc*/ 	.word	0x00000000
        /*00e0*/ 	.short	0x0013
        /*00e2*/ 	.short	0x0098
        /*00e4*/ 	.byte	0x00, 0xf4, 0x21, 0x00


	//----- nvinfo : EIATTR_KPARAM_INFO
	.align		4
.L_39:
        /*00e8*/ 	.byte	0x04, 0x17
        /*00ea*/ 	.short	(.L_41 - .L_40)
.L_40:
        /*00ec*/ 	.word	0x00000000
        /*00f0*/ 	.short	0x0012
        /*00f2*/ 	.short	0x0090
        /*00f4*/ 	.byte	0x00, 0xf4, 0x21, 0x00


	//----- nvinfo : EIATTR_KPARAM_INFO
	.align		4
.L_41:
        /*00f8*/ 	.byte	0x04, 0x17
        /*00fa*/ 	.short	(.L_43 - .L_42)
.L_42:
        /*00fc*/ 	.word	0x00000000
        /*0100*/ 	.short	0x0011
        /*0102*/ 	.short	0x0088
        /*0104*/ 	.byte	0x00, 0xf4, 0x21, 0x00


	//----- nvinfo : EIATTR_KPARAM_INFO
	.align		4
.L_43:
        /*0108*/ 	.byte	0x04, 0x17
        /*010a*/ 	.short	(.L_45 - .L_44)
.L_44:
        /*010c*/ 	.word	0x00000000
        /*0110*/ 	.short	0x0010
        /*0112*/ 	.short	0x0080
        /*0114*/ 	.byte	0x00, 0xf4, 0x21, 0x00


	//----- nvinfo : EIATTR_KPARAM_INFO
	.align		4
.L_45:
        /*0118*/ 	.byte	0x04, 0x17
        /*011a*/ 	.short	(.L_47 - .L_46)
.L_46:
        /*011c*/ 	.word	0x00000000
        /*0120*/ 	.short	0x000f
        /*0122*/ 	.short	0x0078
        /*0124*/ 	.byte	0x00, 0xf4, 0x21, 0x00


	//----- nvinfo : EIATTR_KPARAM_INFO
	.align		4
.L_47:
        /*0128*/ 	.byte	0x04, 0x17
        /*012a*/ 	.short	(.L_49 - .L_48)
.L_48:
        /*012c*/ 	.word	0x00000000
        /*0130*/ 	.short	0x000e
        /*0132*/ 	.short	0x0070
        /*0134*/ 	.byte	0x00, 0xf4, 0x21, 0x00


	//----- nvinfo : EIATTR_KPARAM_INFO
	.align		4
.L_49:
        /*0138*/ 	.byte	0x04, 0x17
        /*013a*/ 	.short	(.L_51 - .L_50)
.L_50:
        /*013c*/ 	.word	0x00000000
        /*0140*/ 	.short	0x000d
        /*0142*/ 	.short	0x0068
        /*0144*/ 	.byte	0x00, 0xf4, 0x21, 0x00


	//----- nvinfo : EIATTR_KPARAM_INFO
	.align		4
.L_51:
        /*0148*/ 	.byte	0x04, 0x17
        /*014a*/ 	.short	(.L_53 - .L_52)
.L_52:
        /*014c*/ 	.word	0x00000000
        /*0150*/ 	.short	0x000c
        /*0152*/ 	.short	0x0060
        /*0154*/ 	.byte	0x00, 0xf4, 0x21, 0x00


	//----- nvinfo : EIATTR_KPARAM_INFO
	.align		4
.L_53:
        /*0158*/ 	.byte	0x04, 0x17
        /*015a*/ 	.short	(.L_55 - .L_54)
.L_54:
        /*015c*/ 	.word	0x00000000
        /*0160*/ 	.short	0x000b
        /*0162*/ 	.short	0x0058
        /*0164*/ 	.byte	0x00, 0xf4, 0x21, 0x00


	//----- nvinfo : EIATTR_KPARAM_INFO
	.align		4
.L_55:
        /*0168*/ 	.byte	0x04, 0x17
        /*016a*/ 	.short	(.L_57 - .L_56)
.L_56:
        /*016c*/ 	.word	0x00000000
        /*0170*/ 	.short	0x000a
        /*0172*/ 	.short	0x0050
        /*0174*/ 	.byte	0x00, 0xf4, 0x21, 0x00


	//----- nvinfo : EIATTR_KPARAM_INFO
	.align		4
.L_57:
        /*0178*/ 	.byte	0x04, 0x17
        /*017a*/ 	.short	(.L_59 - .L_58)
.L_58:
        /*017c*/ 	.word	0x00000000
        /*0180*/ 	.short	0x0009
        /*0182*/ 	.short	0x0048
        /*0184*/ 	.byte	0x00, 0xf4, 0x21, 0x00


	//----- nvinfo : EIATTR_KPARAM_INFO
	.align		4
.L_59:
        /*0188*/ 	.byte	0x04, 0x17
        /*018a*/ 	.short	(.L_61 - .L_60)
.L_60:
        /*018c*/ 	.word	0x00000000
        /*0190*/ 	.short	0x0008
        /*0192*/ 	.short	0x0040
        /*0194*/ 	.byte	0x00, 0xf4, 0x21, 0x00


	//----- nvinfo : EIATTR_KPARAM_INFO
	.align		4
.L_61:
        /*0198*/ 	.byte	0x04, 0x17
        /*019a*/ 	.short	(.L_63 - .L_62)
.L_62:
        /*019c*/ 	.word	0x00000000
        /*01a0*/ 	.short	0x0007
        /*01a2*/ 	.short	0x0038
        /*01a4*/ 	.byte	0x00, 0xf4, 0x21, 0x00


	//----- nvinfo : EIATTR_KPARAM_INFO
	.align		4
.L_63:
        /*01a8*/ 	.byte	0x04, 0x17
        /*01aa*/ 	.short	(.L_65 - .L_64)
.L_64:
        /*01ac*/ 	.word	0x00000000
        /*01b0*/ 	.short	0x0006
        /*01b2*/ 	.short	0x0030
        /*01b4*/ 	.byte	0x00, 0xf4, 0x21, 0x00


	//----- nvinfo : EIATTR_KPARAM_INFO
	.align		4
.L_65:
        /*01b8*/ 	.byte	0x04, 0x17
        /*01ba*/ 	.short	(.L_67 - .L_66)
.L_66:
        /*01bc*/ 	.word	0x00000000
        /*01c0*/ 	.short	0x0005
        /*01c2*/ 	.short	0x0028
        /*01c4*/ 	.byte	0x00, 0xf4, 0x21, 0x00


	//----- nvinfo : EIATTR_KPARAM_INFO
	.align		4
.L_67:
        /*01c8*/ 	.byte	0x04, 0x17
        /*01ca*/ 	.short	(.L_69 - .L_68)
.L_68:
        /*01cc*/ 	.word	0x00000000
        /*01d0*/ 	.short	0x0004
        /*01d2*/ 	.short	0x0020
        /*01d4*/ 	.byte	0x00, 0xf4, 0x21, 0x00


	//----- nvinfo : EIATTR_KPARAM_INFO
	.align		4
.L_69:
        /*01d8*/ 	.byte	0x04, 0x17
        /*01da*/ 	.short	(.L_71 - .L_70)
.L_70:
        /*01dc*/ 	.word	0x00000000
        /*01e0*/ 	.short	0x0003
        /*01e2*/ 	.short	0x0018
        /*01e4*/ 	.byte	0x00, 0xf4, 0x21, 0x00


	//----- nvinfo : EIATTR_KPARAM_INFO
	.align		4
.L_71:
        /*01e8*/ 	.byte	0x04, 0x17
        /*01ea*/ 	.short	(.L_73 - .L_72)
.L_72:
        /*01ec*/ 	.word	0x00000000
        /*01f0*/ 	.short	0x0002
        /*01f2*/ 	.short	0x0010
        /*01f4*/ 	.byte	0x00, 0xf4, 0x21, 0x00


	//----- nvinfo : EIATTR_KPARAM_INFO
	.align		4
.L_73:
        /*01f8*/ 	.byte	0x04, 0x17
        /*01fa*/ 	.short	(.L_75 - .L_74)
.L_74:
        /*01fc*/ 	.word	0x00000000
        /*0200*/ 	.short	0x0001
        /*0202*/ 	.short	0x0008
        /*0204*/ 	.byte	0x00, 0xf4, 0x21, 0x00


	//----- nvinfo : EIATTR_KPARAM_INFO
	.align		4
.L_75:
        /*0208*/ 	.byte	0x04, 0x17
        /*020a*/ 	.short	(.L_77 - .L_76)
.L_76:
        /*020c*/ 	.word	0x00000000
        /*0210*/ 	.short	0x0000
        /*0212*/ 	.short	0x0000
        /*0214*/ 	.byte	0x00, 0xf4, 0x21, 0x00


	//----- nvinfo : EIATTR_SPARSE_MMA_MASK
	.align		4
.L_77:
        /*0218*/ 	.byte	0x03, 0x50
        /*021a*/ 	.short	0x0000


	//----- nvinfo : EIATTR_MAXREG_COUNT
	.align		4
        /*021c*/ 	.byte	0x03, 0x1b
        /*021e*/ 	.short	0x00ff


	//----- nvinfo : EIATTR_EXIT_INSTR_OFFSETS
	.align		4
        /*0220*/ 	.byte	0x04, 0x1c
        /*0222*/ 	.short	(.L_79 - .L_78)


	//   ....[0]....
.L_78:
        /*0224*/ 	.word	0x00000b30


	//   ....[1]....
        /*0228*/ 	.word	0x00000b50


	//----- nvinfo : EIATTR_REQNTID
	.align		4
.L_79:
        /*022c*/ 	.byte	0x04, 0x10
        /*022e*/ 	.short	(.L_81 - .L_80)
.L_80:
        /*0230*/ 	.word	0x00000080
        /*0234*/ 	.word	0x00000001
        /*0238*/ 	.word	0x00000001


	//----- nvinfo : EIATTR_CBANK_PARAM_SIZE
	.align		4
.L_81:
        /*023c*/ 	.byte	0x03, 0x19
        /*023e*/ 	.short	0x0104


	//----- nvinfo : EIATTR_PARAM_CBANK
	.align		4
        /*0240*/ 	.byte	0x04, 0x0a
        /*0242*/ 	.short	(.L_83 - .L_82)
	.align		4
.L_82:
        /*0244*/ 	.word	index@(.nv.constant0.triton_poi_fused__native_batch_norm_legit_no_training_avg_pool2d_cat_relu_88)
        /*0248*/ 	.short	0x0210
        /*024a*/ 	.short	0x0104


	//----- nvinfo : EIATTR_SW_WAR
	.align		4
.L_83:
        /*024c*/ 	.byte	0x04, 0x36
        /*024e*/ 	.short	(.L_85 - .L_84)
.L_84:
        /*0250*/ 	.word	0x00000008
.L_85:


//--------------------- .nv.callgraph             --------------------------
	.section	.nv.callgraph,"",@"SHT_CUDA_CALLGRAPH"
	.align	4
	.sectionentsize	8
	.align		4
        /*0000*/ 	.word	0x00000000
	.align		4
        /*0004*/ 	.word	0xffffffff
	.align		4
        /*0008*/ 	.word	0x00000000
	.align		4
        /*000c*/ 	.word	0xfffffffe
	.align		4
        /*0010*/ 	.word	0x00000000
	.align		4
        /*0014*/ 	.word	0xfffffffd
	.align		4
        /*0018*/ 	.word	0x00000000
	.align		4
        /*001c*/ 	.word	0xfffffffc


//--------------------- .nv.constant4             --------------------------
	.section	.nv.constant4,"a",@progbits
	.align	8
	.align		8
.nv.constant4:
        /*0000*/ 	.dword	_$_str
	.align		8
        /*0008*/ 	.dword	_$_str_$_2


//--------------------- .text.triton_poi_fused__native_batch_norm_legit_no_training_avg_pool2d_cat_relu_88 --------------------------
	.section	.text.triton_poi_fused__native_batch_norm_legit_no_training_avg_pool2d_cat_relu_88,"ax",@progbits
	.align	128
        .global         triton_poi_fused__native_batch_norm_legit_no_training_avg_pool2d_cat_relu_88
        .type           triton_poi_fused__native_batch_norm_legit_no_training_avg_pool2d_cat_relu_88,@function
        .size           triton_poi_fused__native_batch_norm_legit_no_training_avg_pool2d_cat_relu_88,(.L_x_1 - triton_poi_fused__native_batch_norm_legit_no_training_avg_pool2d_cat_relu_88)
        .other          triton_poi_fused__native_batch_norm_legit_no_training_avg_pool2d_cat_relu_88,@"STO_CUDA_ENTRY STV_DEFAULT"
triton_poi_fused__native_batch_norm_legit_no_training_avg_pool2d_cat_relu_88:
.text.triton_poi_fused__native_batch_norm_legit_no_training_avg_pool2d_cat_relu_88:
[----:B------:R-:W0:Y:S01]  /*0000*/  LDC R1, c[0x0][0x28] ;  /* 0x00000a00ff017b82 */ /* 0x000e220000000800 */
[----:B------:R-:W1:Y:S07]  /*0010*/  S2R R3, SR_TID.X ;  /* 0x0000000000037919 */ /* 0x000e6e0000002100 */
[----:B------:R-:W2:Y:S01]  /*0020*/  LDC.64 R4, c[0x0][0x220] ;  /* 0x00008800ff047b82 */ /* 0x000ea20000000a00 */
[----:B------:R-:W-:Y:S01]  /*0030*/  ULDC.64 UR4, c[0x0][0x208] ;  /* 0x0000820000047ab9 */ /* 0x000fe20000000a00 */
[----:B------:R-:W3:Y:S06]  /*0040*/  S2R R0, SR_CTAID.X ;  /* 0x0000000000007919 */ /* 0x000eec0000002500 */
[----:B------:R-:W4:Y:S08]  /*0050*/  LDC.64 R16, c[0x0][0x210] ;  /* 0x00008400ff107b82 */ /* 0x000f300000000a00 */
[----:B------:R-:W5:Y:S01]  /*0060*/  LDC.64 R14, c[0x0][0x218] ;  /* 0x00008600ff0e7b82 */ /* 0x000f620000000a00 */
[----:B-1----:R-:W-:-:S02]  /*0070*/  LOP3.LUT R3, R3, 0x7f, RZ, 0xc0, !PT ;  /* 0x0000007f03037812 */ /* 0x002fc400078ec0ff */
[----:B---3--:R-:W-:Y:S02]  /*0080*/  SHF.R.S32.HI R2, RZ, 0x18, R0 ;  /* 0x00000018ff027819 */ /* 0x008fe40000011400 */
[----:B------:R-:W-:Y:S02]  /*0090*/  LEA R3, R0, R3, 0x7 ;  /* 0x0000000300037211 */ /* 0x000fe400078e38ff */
[----:B------:R-:W-:Y:S02]  /*00a0*/  SGXT R0, R2, 0x1 ;  /* 0x000000010200781a */ /* 0x000fe40000000200 */
[----:B------:R-:W-:Y:S02]  /*00b0*/  ISETP.GE.AND P0, PT, R3, 0x2800, PT ;  /* 0x000028000300780c */ /* 0x000fe40003f06270 */
[----:B------:R-:W-:-:S04]  /*00c0*/  LEA.HI R0, R0, R3, RZ, 0x2 ;  /* 0x0000000300007211 */ /* 0x000fc800078f10ff */
[----:B------:R-:W-:-:S05]  /*00d0*/  SHF.R.S32.HI R0, RZ, 0x2, R0 ;  /* 0x00000002ff007819 */ /* 0x000fca0000011400 */
[----:B------:R-:W-:-:S05]  /*00e0*/  IMAD.HI R2, R0, 0x66666667, RZ ;  /* 0x6666666700027827 */ /* 0x000fca00078e02ff */
[----:B------:R-:W-:-:S04]  /*00f0*/  SHF.R.U32.HI R7, RZ, 0x1f, R2 ;  /* 0x0000001fff077819 */ /* 0x000fc80000011602 */
[----:B------:R-:W-:-:S05]  /*0100*/  LEA.HI.SX32 R7, R2, R7, 0x18 ;  /* 0x0000000702077211 */ /* 0x000fca00078fc2ff */
[----:B------:R-:W-:Y:S01]  /*0110*/  IMAD R13, R7, -0x280, R0 ;  /* 0xfffffd80070d7824 */ /* 0x000fe200078e0200 */
[----:B------:R-:W-:-:S03]  /*0120*/  HFMA2.MMA R0, -RZ, RZ, 0, 0 ;  /* 0x00000000ff007435 */ /* 0x000fc600000001ff */
[----:B--2---:R-:W-:-:S07]  /*0130*/  IMAD.WIDE R4, R13, 0x4, R4 ;  /* 0x000000040d047825 */ /* 0x004fce00078e0204 */
[----:B------:R1:W2:Y:S01]  /*0140*/  @!P0 LDG.E.EL R0, desc[UR4][R4.64] ;  /* 0x0000000404008981 */ /* 0x0002a2000c2e1900 */
[----:B------:R-:W-:Y:S02]  /*0150*/  LEA.HI R2, R3, R3, RZ, 0x1 ;  /* 0x0000000303027211 */ /* 0x000fe400078f08ff */
[----:B------:R-:W-:Y:S02]  /*0160*/  CS2R R10, SRZ ;  /* 0x00000000000a7805 */ /* 0x000fe4000001ff00 */
[----:B------:R-:W-:Y:S02]  /*0170*/  MOV R12, RZ ;  /* 0x000000ff000c7202 */ /* 0x000fe40000000f00 */
[C---:B------:R-:W-:Y:S02]  /*0180*/  LOP3.LUT R6, R2.reuse, 0x7ffffffe, RZ, 0xc0, !PT ;  /* 0x7ffffffe02067812 */ /* 0x040fe400078ec0ff */
[----:B------:R-:W-:Y:S02]  /*0190*/  SHF.L.U32 R2, R2, 0x2, RZ ;  /* 0x0000000202027819 */ /* 0x000fe400000006ff */
[----:B------:R-:W-:Y:S01]  /*01a0*/  IADD3 R6, R3, -R6, RZ ;  /* 0x8000000603067210 */ /* 0x000fe20007ffe0ff */
[----:B-1----:R-:W1:Y:S01]  /*01b0*/  LDC.64 R4, c[0x0][0x230] ;  /* 0x00008c00ff047b82 */ /* 0x002e620000000a00 */
[----:B------:R-:W-:Y:S01]  /*01c0*/  LOP3.LUT R7, R2, 0xfffffff8, RZ, 0xc0, !PT ;  /* 0xfffffff802077812 */ /* 0x000fe200078ec0ff */
[----:B------:R-:W-:-:S03]  /*01d0*/  HFMA2.MMA R2, -RZ, RZ, 0, 0 ;  /* 0x00000000ff027435 */ /* 0x000fc600000001ff */
[----:B------:R-:W-:-:S03]  /*01e0*/  LEA R9, R6, R7, 0x1 ;  /* 0x0000000706097211 */ /* 0x000fc600078e08ff */
[----:B------:R-:W3:Y:S01]  /*01f0*/  LDC.64 R6, c[0x0][0x228] ;  /* 0x00008a00ff067b82 */ /* 0x000ee20000000a00 */
[----:B------:R-:W-:Y:S01]  /*0200*/  IADD3 R21, R9, 0x4, RZ ;  /* 0x0000000409157810 */ /* 0x000fe20007ffe0ff */
[----:B----4-:R-:W-:Y:S01]  /*0210*/  IMAD.WIDE R18, R9, 0x4, R16 ;  /* 0x0000000409127825 */ /* 0x010fe200078e0210 */
[----:B------:R-:W-:-:S03]  /*0220*/  IADD3 R23, R9, 0x5, RZ ;  /* 0x0000000509177810 */ /* 0x000fc60007ffe0ff */
[--C-:B------:R-:W-:Y:S01]  /*0230*/  IMAD.WIDE R8, R21, 0x4, R16.reuse ;  /* 0x0000000415087825 */ /* 0x100fe200078e0210 */
[----:B------:R-:W4:Y:S03]  /*0240*/  @!P0 LDG.E.EL R11, desc[UR4][R18.64] ;  /* 0x00000004120b8981 */ /* 0x000f26000c2e1900 */
[----:B------:R-:W-:Y:S01]  /*0250*/  IMAD.WIDE R20, R23, 0x4, R16 ;  /* 0x0000000417147825 */ /* 0x000fe200078e0210 */
[----:B------:R1:W4:Y:S03]  /*0260*/  @!P0 LDG.E.EL R12, desc[UR4][R18.64+0x4] ;  /* 0x00000404120c8981 */ /* 0x000326000c2e1900 */
[C---:B-----5:R-:W-:Y:S01]  /*0270*/  IMAD.WIDE R22, R13.reuse, 0x4, R14 ;  /* 0x000000040d167825 */ /* 0x060fe200078e020e */
[----:B------:R-:W-:Y:S01]  /*0280*/  CS2R R14, SRZ ;  /* 0x00000000000e7805 */ /* 0x000fe2000001ff00 */
[----:B------:R-:W5:Y:S04]  /*0290*/  @!P0 LDG.E.EL R2, desc[UR4][R8.64] ;  /* 0x0000000408028981 */ /* 0x000f68000c2e1900 */
[----:B------:R1:W5:Y:S01]  /*02a0*/  @!P0 LDG.E.EL R10, desc[UR4][R22.64] ;  /* 0x00000004160a8981 */ /* 0x000362000c2e1900 */
[----:B------:R-:W-:Y:S01]  /*02b0*/  MOV R16, RZ ;  /* 0x000000ff00107202 */ /* 0x000fe20000000f00 */
[C---:B-1----:R-:W-:Y:S01]  /*02c0*/  IMAD.WIDE R4, R13.reuse, 0x4, R4 ;  /* 0x000000040d047825 */ /* 0x042fe200078e0204 */
[----:B------:R-:W1:Y:S01]  /*02d0*/  LDC.64 R18, c[0x0][0x268] ;  /* 0x00009a00ff127b82 */ /* 0x000e620000000a00 */
[----:B------:R-:W5:Y:S02]  /*02e0*/  @!P0 LDG.E.EL R14, desc[UR4][R20.64] ;  /* 0x00000004140e8981 */ /* 0x000f64000c2e1900 */
[----:B---3--:R-:W-:-:S02]  /*02f0*/  IMAD.WIDE R6, R13, 0x4, R6 ;  /* 0x000000040d067825 */ /* 0x008fc400078e0206 */
[----:B------:R3:W5:Y:S03]  /*0300*/  @!P0 LDG.E.EL R16, desc[UR4][R4.64] ;  /* 0x0000000404108981 */ /* 0x000766000c2e1900 */
[----:B0-----:R-:W0:Y:S01]  /*0310*/  LDC.64 R22, c[0x0][0x278] ;  /* 0x00009e00ff167b82 */ /* 0x001e220000000a00 */
[----:B------:R3:W5:Y:S01]  /*0320*/  @!P0 LDG.E.EL R15, desc[UR4][R6.64] ;  /* 0x00000004060f8981 */ /* 0x000762000c2e1900 */
[----:B------:R-:W-:-:S06]  /*0330*/  HFMA2.MMA R13, -RZ, RZ, 1.625, 0 ;  /* 0x3e800000ff0d7435 */ /* 0x000fcc00000001ff */
[----:B---3--:R-:W3:Y:S08]  /*0340*/  LDC.64 R4, c[0x0][0x240] ;  /* 0x00009000ff047b82 */ /* 0x008ef00000000a00 */
[----:B------:R-:W0:Y:S08]  /*0350*/  LDC.64 R6, c[0x0][0x238] ;  /* 0x00008e00ff067b82 */ /* 0x000e300000000a00 */
[----:B------:R-:W1:Y:S01]  /*0360*/  LDC.64 R20, c[0x0][0x260] ;  /* 0x00009800ff147b82 */ /* 0x000e620000000a00 */
[----:B---3--:R-:W-:-:S04]  /*0370*/  IMAD.WIDE R4, R3, 0x4, R4 ;  /* 0x0000000403047825 */ /* 0x008fc800078e0204 */
[----:B0-----:R-:W-:-:S04]  /*0380*/  IMAD.WIDE R6, R3, 0x4, R6 ;  /* 0x0000000403067825 */ /* 0x001fc800078e0206 */
[----:B--2---:R-:W-:-:S04]  /*0390*/  FADD R0, R0, 9.9999997473787516356e-06 ;  /* 0x3727c5ac00007421 */ /* 0x004fc80000000000 */
[----:B------:R-:W0:Y:S02]  /*03a0*/  MUFU.SQRT R8, R0 ;  /* 0x0000000000087308 */ /* 0x000e240000002000 */
[C---:B0-----:R-:W-:Y:S02]  /*03b0*/  FSETP.GT.AND P1, PT, R8.reuse, 8.50705917302346158658e+37, PT ;  /* 0x7e8000000800780b */ /* 0x041fe40003f24000 */
[----:B------:R-:W-:-:S11]  /*03c0*/  FSETP.GEU.AND P2, PT, R8, 1.175494350822287508e-38, PT ;  /* 0x008000000800780b */ /* 0x000fd60003f4e000 */
[----:B------:R-:W-:-:S04]  /*03d0*/  @P1 FMUL R8, R8, 0.25 ;  /* 0x3e80000008081820 */ /* 0x000fc80000400000 */
[----:B------:R-:W-:Y:S01]  /*03e0*/  @!P2 FMUL R8, R8, 16777216 ;  /* 0x4b8000000808a820 */ /* 0x000fe20000400000 */
[----:B----4-:R-:W-:-:S05]  /*03f0*/  FADD R11, R12, R11 ;  /* 0x0000000b0c0b7221 */ /* 0x010fca0000000000 */
[----:B------:R-:W0:Y:S01]  /*0400*/  MUFU.RCP R8, R8 ;  /* 0x0000000800087308 */ /* 0x000e220000001000 */
[----:B------:R-:W-:Y:S01]  /*0410*/  FSEL R13, R13, 1, P1 ;  /* 0x3f8000000d0d7808 */ /* 0x000fe20000800000 */
[----:B-----5:R-:W-:Y:S01]  /*0420*/  FADD R11, R11, R2 ;  /* 0x000000020b0b7221 */ /* 0x020fe20000000000 */
[----:B------:R-:W-:Y:S01]  /*0430*/  IMAD.HI R2, R3, 0x66666667, RZ ;  /* 0x6666666703027827 */ /* 0x000fe200078e02ff */
[----:B------:R-:W-:-:S03]  /*0440*/  LOP3.LUT R9, R10, 0x80000000, RZ, 0x3c, !PT ;  /* 0x800000000a097812 */ /* 0x000fc600078e3cff */
[----:B------:R-:W-:Y:S01]  /*0450*/  @!P2 FMUL R13, R13, 16777216 ;  /* 0x4b8000000d0da820 */ /* 0x000fe20000400000 */
[----:B------:R-:W-:Y:S01]  /*0460*/  FADD R14, R11, R14 ;  /* 0x0000000e0b0e7221 */ /* 0x000fe20000000000 */
[----:B------:R-:W-:-:S03]  /*0470*/  SHF.R.U32.HI R11, RZ, 0x1f, R2 ;  /* 0x0000001fff0b7819 */ /* 0x000fc60000011602 */
[----:B------:R-:W-:Y:S01]  /*0480*/  FFMA R0, R14, 0.25, R9 ;  /* 0x3e8000000e007823 */ /* 0x000fe20000000009 */
[----:B0-----:R-:W-:Y:S01]  /*0490*/  FMUL R13, R8, R13 ;  /* 0x0000000d080d7220 */ /* 0x001fe20000400000 */
[----:B------:R-:W-:Y:S01]  /*04a0*/  LEA.HI.SX32 R2, R2, R11, 0x16 ;  /* 0x0000000b02027211 */ /* 0x000fe200078fb2ff */
[----:B------:R-:W0:Y:S02]  /*04b0*/  LDC.64 R8, c[0x0][0x248] ;  /* 0x00009200ff087b82 */ /* 0x000e240000000a00 */
[----:B------:R-:W-:-:S06]  /*04c0*/  FMUL R17, R0, R13 ;  /* 0x0000000d00117220 */ /* 0x000fcc0000400000 */
[----:B------:R-:W2:Y:S01]  /*04d0*/  LDC.64 R10, c[0x0][0x250] ;  /* 0x00009400ff0a7b82 */ /* 0x000ea20000000a00 */
[----:B------:R-:W-:Y:S01]  /*04e0*/  FFMA R16, R17, R15, R16 ;  /* 0x0000000f11107223 */ /* 0x000fe20000000010 */
[----:B------:R-:W-:-:S06]  /*04f0*/  IMAD R15, R2, -0xa00, R3 ;  /* 0xfffff600020f7824 */ /* 0x000fcc00078e0203 */
[----:B------:R-:W3:Y:S01]  /*0500*/  LDC.64 R12, c[0x0][0x258] ;  /* 0x00009600ff0c7b82 */ /* 0x000ee20000000a00 */
[----:B------:R-:W-:-:S05]  /*0510*/  IMAD R15, R2, 0xe00, R15 ;  /* 0x00000e00020f7824 */ /* 0x000fca00078e020f */
[----:B------:R-:W-:-:S04]  /*0520*/  LEA R3, R2, R15, 0x7 ;  /* 0x0000000f02037211 */ /* 0x000fc800078e38ff */
[----:B------:R-:W-:Y:S02]  /*0530*/  LEA R27, R2, R3, 0x7 ;  /* 0x00000003021b7211 */ /* 0x000fe400078e38ff */
[----:B------:R-:W-:Y:S02]  /*0540*/  FSETP.GEU.AND P1, PT, R16, RZ, PT ;  /* 0x000000ff1000720b */ /* 0x000fe40003f2e000 */
[----:B------:R-:W-:Y:S01]  /*0550*/  LEA R29, R2, R27, 0x7 ;  /* 0x0000001b021d7211 */ /* 0x000fe200078e38ff */
[----:B------:R-:W-:Y:S01]  /*0560*/  FMUL R0, R14, 0.25 ;  /* 0x3e8000000e007820 */ /* 0x000fe20000400000 */
[----:B--2---:R-:W-:Y:S01]  /*0570*/  IMAD.WIDE R10, R3, 0x4, R10 ;  /* 0x00000004030a7825 */ /* 0x004fe200078e020a */
[----:B------:R-:W-:Y:S02]  /*0580*/  FSEL R28, R16, RZ, P1 ;  /* 0x000000ff101c7208 */ /* 0x000fe40000800000 */
[C---:B------:R-:W-:Y:S01]  /*0590*/  LEA R3, R2.reuse, R29, 0x7 ;  /* 0x0000001d02037211 */ /* 0x040fe200078e38ff */
[----:B0-----:R-:W-:Y:S01]  /*05a0*/  IMAD.WIDE R24, R15, 0x4, R8 ;  /* 0x000000040f187825 */ /* 0x001fe200078e0208 */
[----:B------:R-:W-:Y:S01]  /*05b0*/  @!P0 STG.E desc[UR4][R6.64], R0 ;  /* 0x0000000006008986 */ /* 0x000fe2000c101904 */
[----:B------:R-:W0:Y:S01]  /*05c0*/  LDC.64 R14, c[0x0][0x280] ;  /* 0x0000a000ff0e7b82 */ /* 0x000e220000000a00 */
[C---:B------:R-:W-:Y:S01]  /*05d0*/  LEA R26, R2.reuse, R3, 0x7 ;  /* 0x00000003021a7211 */ /* 0x040fe200078e38ff */
[----:B---3--:R-:W-:Y:S01]  /*05e0*/  IMAD.WIDE R12, R27, 0x4, R12 ;  /* 0x000000041b0c7825 */ /* 0x008fe200078e020c */
[----:B------:R2:W-:Y:S04]  /*05f0*/  @!P0 STG.E desc[UR4][R4.64], R28 ;  /* 0x0000001c04008986 */ /* 0x0005e8000c101904 */
[----:B------:R-:W-:Y:S01]  /*0600*/  @!P0 STG.E desc[UR4][R24.64], R0 ;  /* 0x0000000018008986 */ /* 0x000fe2000c101904 */
[----:B------:R-:W3:Y:S03]  /*0610*/  LDC.64 R16, c[0x0][0x270] ;  /* 0x00009c00ff107b82 */ /* 0x000ee60000000a00 */
[----:B------:R-:W-:Y:S04]  /*0620*/  @!P0 STG.E desc[UR4][R10.64], R0 ;  /* 0x000000000a008986 */ /* 0x000fe8000c101904 */
[----:B------:R4:W-:Y:S01]  /*0630*/  @!P0 STG.E desc[UR4][R12.64], R0 ;  /* 0x000000000c008986 */ /* 0x0009e2000c101904 */
[----:B--2---:R-:W-:Y:S01]  /*0640*/  IMAD R5, R2, 0x80, R26 ;  /* 0x0000008002057824 */ /* 0x004fe200078e021a */
[----:B------:R-:W2:Y:S01]  /*0650*/  LDC.64 R6, c[0x0][0x290] ;  /* 0x0000a400ff067b82 */ /* 0x000ea20000000a00 */
[----:B-1----:R-:W-:-:S03]  /*0660*/  IMAD.WIDE R28, R29, 0x4, R20 ;  /* 0x000000041d1c7825 */ /* 0x002fc600078e0214 */
[----:B------:R-:W-:Y:S01]  /*0670*/  LEA R27, R2, R5, 0x7 ;  /* 0x00000005021b7211 */ /* 0x000fe200078e38ff */
[----:B------:R-:W-:-:S03]  /*0680*/  IMAD.WIDE R18, R3, 0x4, R18 ;  /* 0x0000000403127825 */ /* 0x000fc600078e0212 */
[----:B------:R-:W1:Y:S08]  /*0690*/  LDC.64 R8, c[0x0][0x298] ;  /* 0x0000a600ff087b82 */ /* 0x000e700000000a00 */
[----:B----4-:R-:W4:Y:S01]  /*06a0*/  LDC.64 R12, c[0x0][0x288] ;  /* 0x0000a200ff0c7b82 */ /* 0x010f220000000a00 */
[C---:B------:R-:W-:Y:S01]  /*06b0*/  LEA R3, R2.reuse, R27, 0x7 ;  /* 0x0000001b02037211 */ /* 0x040fe200078e38ff */
[----:B------:R-:W-:Y:S03]  /*06c0*/  @!P0 STG.E desc[UR4][R28.64], R0 ;  /* 0x000000001c008986 */ /* 0x000fe6000c101904 */
[C---:B------:R-:W-:Y:S01]  /*06d0*/  LEA R25, R2.reuse, R3, 0x7 ;  /* 0x0000000302197211 */ /* 0x040fe200078e38ff */
[----:B------:R5:W-:Y:S01]  /*06e0*/  @!P0 STG.E desc[UR4][R18.64], R0 ;  /* 0x0000000012008986 */ /* 0x000be2000c101904 */
[----:B0-----:R-:W-:Y:S01]  /*06f0*/  IMAD.WIDE R14, R27, 0x4, R14 ;  /* 0x000000041b0e7825 */ /* 0x001fe200078e020e */
[----:B------:R-:W0:Y:S01]  /*0700*/  LDC.64 R10, c[0x0][0x2a0] ;  /* 0x0000a800ff0a7b82 */ /* 0x000e220000000a00 */
[----:B------:R-:W-:-:S02]  /*0710*/  LEA R27, R2, R25, 0x7 ;  /* 0x00000019021b7211 */ /* 0x000fc400078e38ff */
[----:B------:R-:W-:-:S05]  /*0720*/  IMAD.WIDE R22, R5, 0x4, R22 ;  /* 0x0000000405167825 */ /* 0x000fca00078e0216 */
[----:B------:R-:W0:Y:S08]  /*0730*/  LDC.64 R20, c[0x0][0x2b0] ;  /* 0x0000ac00ff147b82 */ /* 0x000e300000000a00 */
[----:B-----5:R-:W5:Y:S01]  /*0740*/  LDC.64 R18, c[0x0][0x2a8] ;  /* 0x0000aa00ff127b82 */ /* 0x020f620000000a00 */
[----:B------:R-:W-:Y:S01]  /*0750*/  LEA R24, R2, R27, 0x7 ;  /* 0x0000001b02187211 */ /* 0x000fe200078e38ff */
[----:B----4-:R-:W-:-:S06]  /*0760*/  IMAD.WIDE R28, R3, 0x4, R12 ;  /* 0x00000004031c7825 */ /* 0x010fcc00078e020c */
[----:B------:R-:W4:Y:S01]  /*0770*/  LDC.64 R4, c[0x0][0x2b8] ;  /* 0x0000ae00ff047b82 */ /* 0x000f220000000a00 */
[----:B---3--:R-:W-:Y:S01]  /*0780*/  IMAD.WIDE R16, R26, 0x4, R16 ;  /* 0x000000041a107825 */ /* 0x008fe200078e0210 */
[----:B------:R-:W-:-:S03]  /*0790*/  LEA R3, R2, R24, 0x7 ;  /* 0x0000001802037211 */ /* 0x000fc600078e38ff */
[----:B--2---:R-:W-:-:S03]  /*07a0*/  IMAD.WIDE R6, R25, 0x4, R6 ;  /* 0x0000000419067825 */ /* 0x004fc600078e0206 */
[----:B------:R-:W2:Y:S01]  /*07b0*/  LDC.64 R12, c[0x0][0x2c0] ;  /* 0x0000b000ff0c7b82 */ /* 0x000ea20000000a00 */
[----:B------:R-:W-:Y:S01]  /*07c0*/  LEA R25, R2, R3, 0x7 ;  /* 0x0000000302197211 */ /* 0x000fe200078e38ff */
[----:B------:R3:W-:Y:S04]  /*07d0*/  @!P0 STG.E desc[UR4][R16.64], R0 ;  /* 0x0000000010008986 */ /* 0x0007e8000c101904 */
[----:B------:R-:W-:Y:S04]  /*07e0*/  @!P0 STG.E desc[UR4][R22.64], R0 ;  /* 0x0000000016008986 */ /* 0x000fe8000c101904 */
[----:B------:R5:W-:Y:S01]  /*07f0*/  @!P0 STG.E desc[UR4][R14.64], R0 ;  /* 0x000000000e008986 */ /* 0x000be2000c101904 */
[----:B-1----:R-:W-:Y:S01]  /*0800*/  IMAD.WIDE R8, R27, 0x4, R8 ;  /* 0x000000041b087825 */ /* 0x002fe200078e0208 */
[----:B---3--:R-:W1:Y:S03]  /*0810*/  LDC.64 R16, c[0x0][0x2c8] ;  /* 0x0000b200ff107b82 */ /* 0x008e660000000a00 */
[----:B0-----:R-:W-:Y:S01]  /*0820*/  IMAD.WIDE R10, R24, 0x4, R10 ;  /* 0x00000004180a7825 */ /* 0x001fe200078e020a */
[----:B-----5:R-:W-:-:S03]  /*0830*/  LEA R15, R2, R25, 0x7 ;  /* 0x00000019020f7211 */ /* 0x020fc600078e38ff */
[----:B------:R-:W-:Y:S01]  /*0840*/  IMAD.WIDE R22, R3, 0x4, R18 ;  /* 0x0000000403167825 */ /* 0x000fe200078e0212 */
[----:B------:R0:W-:Y:S03]  /*0850*/  @!P0 STG.E desc[UR4][R28.64], R0 ;  /* 0x000000001c008986 */ /* 0x0001e6000c101904 */
[----:B------:R-:W-:Y:S01]  /*0860*/  IMAD R3, R2, 0x80, R15 ;  /* 0x0000008002037824 */ /* 0x000fe200078e020f */
[----:B------:R3:W-:Y:S01]  /*0870*/  @!P0 STG.E desc[UR4][R6.64], R0 ;  /* 0x0000000006008986 */ /* 0x0007e2000c101904 */
[----:B------:R-:W-:-:S03]  /*0880*/  IMAD.WIDE R20, R25, 0x4, R20 ;  /* 0x0000000419147825 */ /* 0x000fc600078e0214 */
[----:B------:R-:W-:Y:S01]  /*0890*/  @!P0 STG.E desc[UR4][R8.64], R0 ;  /* 0x0000000008008986 */ /* 0x000fe2000c101904 */
[----:B----4-:R-:W-:Y:S02]  /*08a0*/  IMAD.WIDE R18, R15, 0x4, R4 ;  /* 0x000000040f127825 */ /* 0x010fe400078e0204 */
[----:B------:R-:W4:Y:S01]  /*08b0*/  LDC.64 R14, c[0x0][0x2d0] ;  /* 0x0000b400ff0e7b82 */ /* 0x000f220000000a00 */
[C---:B0-----:R-:W-:Y:S01]  /*08c0*/  LEA R29, R2.reuse, R3, 0x7 ;  /* 0x00000003021d7211 */ /* 0x041fe200078e38ff */
[----:B------:R0:W-:Y:S06]  /*08d0*/  @!P0 STG.E desc[UR4][R10.64], R0 ;  /* 0x000000000a008986 */ /* 0x0001ec000c101904 */
[----:B---3--:R-:W3:Y:S01]  /*08e0*/  LDC.64 R6, c[0x0][0x2e0] ;  /* 0x0000b800ff067b82 */ /* 0x008ee20000000a00 */
[----:B------:R-:W-:Y:S01]  /*08f0*/  @!P0 STG.E desc[UR4][R22.64], R0 ;  /* 0x0000000016008986 */ /* 0x000fe2000c101904 */
[----:B------:R-:W-:-:S03]  /*0900*/  LEA R25, R2, R29, 0x7 ;  /* 0x0000001d02197211 */ /* 0x000fc600078e38ff */
[----:B------:R2:W-:Y:S03]  /*0910*/  @!P0 STG.E desc[UR4][R20.64], R0 ;  /* 0x0000000014008986 */ /* 0x0005e6000c101904 */
[----:B------:R-:W5:Y:S01]  /*0920*/  LDC.64 R4, c[0x0][0x2d8] ;  /* 0x0000b600ff047b82 */ /* 0x000f620000000a00 */
[----:B------:R1:W-:Y:S01]  /*0930*/  @!P0 STG.E desc[UR4][R18.64], R0 ;  /* 0x0000000012008986 */ /* 0x0003e2000c101904 */
[----:B------:R-:W-:-:S06]  /*0940*/  LEA R27, R2, R25, 0x7 ;  /* 0x00000019021b7211 */ /* 0x000fcc00078e38ff */
[----:B0-----:R-:W0:Y:S01]  /*0950*/  LDC.64 R10, c[0x0][0x2f0] ;  /* 0x0000bc00ff0a7b82 */ /* 0x001e220000000a00 */
[----:B--2---:R-:W-:Y:S01]  /*0960*/  IMAD.WIDE R20, R3, 0x4, R12 ;  /* 0x0000000403147825 */ /* 0x004fe200078e020c */
[----:B------:R-:W-:-:S06]  /*0970*/  LEA R23, R2, R27, 0x7 ;  /* 0x0000001b02177211 */ /* 0x000fcc00078e38ff */
[----:B-1----:R-:W1:Y:S08]  /*0980*/  LDC.64 R18, c[0x0][0x2e8] ;  /* 0x0000ba00ff127b82 */ /* 0x002e700000000a00 */
[----:B------:R-:W0:Y:S01]  /*0990*/  LDC.64 R12, c[0x0][0x2f8] ;  /* 0x0000be00ff0c7b82 */ /* 0x000e220000000a00 */
[----:B------:R2:W-:Y:S07]  /*09a0*/  @!P0 STG.E desc[UR4][R20.64], R0 ;  /* 0x0000000014008986 */ /* 0x0005ee000c101904 */
[----:B------:R-:W0:Y:S01]  /*09b0*/  LDC.64 R8, c[0x0][0x300] ;  /* 0x0000c000ff087b82 */ /* 0x000e220000000a00 */
[----:B------:R-:W-:Y:S01]  /*09c0*/  LEA R3, R2, R23, 0x7 ;  /* 0x0000001702037211 */ /* 0x000fe200078e38ff */
[----:B------:R-:W-:-:S03]  /*09d0*/  IMAD.WIDE R16, R29, 0x4, R16 ;  /* 0x000000041d107825 */ /* 0x000fc600078e0210 */
[----:B------:R-:W-:-:S03]  /*09e0*/  LEA R29, R2, R3, 0x7 ;  /* 0x00000003021d7211 */ /* 0x000fc600078e38ff */
[----:B--2---:R-:W0:Y:S01]  /*09f0*/  LDC.64 R20, c[0x0][0x308] ;  /* 0x0000c200ff147b82 */ /* 0x004e220000000a00 */
[----:B---3--:R-:W-:Y:S01]  /*0a00*/  IMAD.WIDE R6, R23, 0x4, R6 ;  /* 0x0000000417067825 */ /* 0x008fe200078e0206 */
[----:B------:R-:W-:-:S03]  /*0a10*/  LEA R23, R2, R29, 0x7 ;  /* 0x0000001d02177211 */ /* 0x000fc600078e38ff */
[----:B----4-:R-:W-:Y:S01]  /*0a20*/  IMAD.WIDE R14, R25, 0x4, R14 ;  /* 0x00000004190e7825 */ /* 0x010fe200078e020e */
[----:B------:R-:W-:-:S03]  /*0a30*/  LEA R25, R2, R23, 0x7 ;  /* 0x0000001702197211 */ /* 0x000fc600078e38ff */
[----:B-----5:R-:W-:Y:S01]  /*0a40*/  IMAD.WIDE R4, R27, 0x4, R4 ;  /* 0x000000041b047825 */ /* 0x020fe200078e0204 */
[----:B------:R2:W-:Y:S03]  /*0a50*/  @!P0 STG.E desc[UR4][R16.64], R0 ;  /* 0x0000000010008986 */ /* 0x0005e6000c101904 */
[----:B-1----:R-:W-:Y:S01]  /*0a60*/  IMAD.WIDE R18, R3, 0x4, R18 ;  /* 0x0000000403127825 */ /* 0x002fe200078e0212 */
[----:B------:R2:W-:Y:S03]  /*0a70*/  @!P0 STG.E desc[UR4][R14.64], R0 ;  /* 0x000000000e008986 */ /* 0x0005e6000c101904 */
[----:B0-----:R-:W-:Y:S01]  /*0a80*/  IMAD.WIDE R10, R29, 0x4, R10 ;  /* 0x000000041d0a7825 */ /* 0x001fe200078e020a */
[----:B------:R2:W-:Y:S03]  /*0a90*/  @!P0 STG.E desc[UR4][R4.64], R0 ;  /* 0x0000000004008986 */ /* 0x0005e6000c101904 */
[----:B------:R-:W-:Y:S01]  /*0aa0*/  IMAD.WIDE R12, R23, 0x4, R12 ;  /* 0x00000004170c7825 */ /* 0x000fe200078e020c */
[----:B------:R2:W-:Y:S03]  /*0ab0*/  @!P0 STG.E desc[UR4][R6.64], R0 ;  /* 0x0000000006008986 */ /* 0x0005e6000c101904 */
[----:B------:R-:W-:Y:S01]  /*0ac0*/  IMAD.WIDE R8, R25, 0x4, R8 ;  /* 0x0000000419087825 */ /* 0x000fe200078e0208 */
[----:B------:R2:W-:Y:S01]  /*0ad0*/  @!P0 STG.E desc[UR4][R18.64], R0 ;  /* 0x0000000012008986 */ /* 0x0005e2000c101904 */
[----:B------:R-:W-:-:S03]  /*0ae0*/  LEA R3, R2, R25, 0x7 ;  /* 0x0000001902037211 */ /* 0x000fc600078e38ff */
[----:B------:R2:W-:Y:S04]  /*0af0*/  @!P0 STG.E desc[UR4][R10.64], R0 ;  /* 0x000000000a008986 */ /* 0x0005e8000c101904 */
[----:B------:R2:W-:Y:S01]  /*0b00*/  @!P0 STG.E desc[UR4][R12.64], R0 ;  /* 0x000000000c008986 */ /* 0x0005e2000c101904 */
[----:B------:R-:W-:-:S03]  /*0b10*/  IMAD.WIDE R20, R3, 0x4, R20 ;  /* 0x0000000403147825 */ /* 0x000fc600078e0214 */
[----:B------:R2:W-:Y:S01]  /*0b20*/  @!P0 STG.E desc[UR4][R8.64], R0 ;  /* 0x0000000008008986 */ /* 0x0005e2000c101904 */
[----:B------:R-:W-:Y:S05]  /*0b30*/  @P0 EXIT ;  /* 0x000000000000094d */ /* 0x000fea0003800000 */
[----:B------:R-:W-:Y:S01]  /*0b40*/  STG.E desc[UR4][R20.64], R0 ;  /* 0x0000000014007986 */ /* 0x000fe2000c101904 */
[----:B------:R-:W-:Y:S05]  /*0b50*/  EXIT ;  /* 0x000000000000794d */ /* 0x000fea0003800000 */
.L_x_0:
[----:B------:R-:W-:-:S00]  /*0b60*/  BRA `(.L_x_0) ;  /* 0xfffffffc00fc7947 */ /* 0x000fc0000383ffff */
[----:B------:R-:W-:-:S00]  /*0b70*/  NOP ;  /* 0x0000000000007918 */ /* 0x000fc00000000000 */
        /* <DEDUP_REMOVED lines=8> */
.L_x_1:


//--------------------- .nv.global.init           --------------------------
	.section	.nv.global.init,"aw",@progbits
.nv.global.init:
	.type		_$_str,@object
	.size		_$_str,(_$_str_$_2 - _$_str)
_$_str:
        /*0000*/ 	.byte	0x5f, 0x5f, 0x43, 0x55, 0x44, 0x41, 0x5f, 0x46, 0x54, 0x5a, 0x00
	.type		_$_str_$_2,@object
	.size		_$_str_$_2,(.L_1 - _$_str_$_2)
_$_str_$_2:
        /*000b*/ 	.byte	0x5f, 0x5f, 0x43, 0x55, 0x44, 0x41, 0x5f, 0x50, 0x52, 0x45, 0x43, 0x5f, 0x53, 0x51, 0x52, 0x54
        /*001b*/ 	.byte	0x00
.L_1:


//--------------------- .nv.constant0.triton_poi_fused__native_batch_norm_legit_no_training_avg_pool2d_cat_relu_88 --------------------------
	.section	.nv.constant0.triton_poi_fused__native_batch_norm_legit_no_training_avg_pool2d_cat_relu_88,"a",@progbits
	.sectionflags	@""
	.align	4
.nv.constant0.triton_poi_fused__native_batch_norm_legit_no_training_avg_pool2d_cat_relu_88:
	.zero		788
